	.headerflags	@"EF_CUDA_TEXMODE_UNIFIED EF_CUDA_64BIT_ADDRESS EF_CUDA_ACCELERATORS EF_CUDA_SM90 EF_CUDA_VIRTUAL_SM(EF_CUDA_SM90)"
	.elftype	@"ET_EXEC"


//--------------------- .nv.info                  --------------------------
	.section	.nv.info,"",@"SHT_CUDA_INFO"
	.align	4


	//----- nvinfo : EIATTR_REGCOUNT
	.align		4
        /*0000*/ 	.byte	0x04, 0x2f
        /*0002*/ 	.short	(.L_1 - .L_0)
	.align		4
.L_0:
        /*0004*/ 	.word	index@(triton_poi_fused_max_pool2d_with_indices_10)
        /*0008*/ 	.word	0x0000000e


	//----- nvinfo : EIATTR_MIN_STACK_SIZE
	.align		4
.L_1:
        /*000c*/ 	.byte	0x04, 0x12
        /*000e*/ 	.short	(.L_3 - .L_2)
	.align		4
.L_2:
        /*0010*/ 	.word	index@(triton_poi_fused_max_pool2d_with_indices_10)
        /*0014*/ 	.word	0x00000000


	//----- nvinfo : EIATTR_FRAME_SIZE
	.align		4
.L_3:
        /*0018*/ 	.byte	0x04, 0x11
        /*001a*/ 	.short	(.L_5 - .L_4)
	.align		4
.L_4:
        /*001c*/ 	.word	index@(triton_poi_fused_max_pool2d_with_indices_10)
        /*0020*/ 	.word	0x00000000


	//----- nvinfo : EIATTR_MIN_STACK_SIZE
	.align		4
.L_5:
        /*0024*/ 	.byte	0x04, 0x12
        /*0026*/ 	.short	(.L_7 - .L_6)
	.align		4
.L_6:
        /*0028*/ 	.word	index@(triton_poi_fused_max_pool2d_with_indices_10)
        /*002c*/ 	.word	0x00000000
.L_7:


//--------------------- .nv.info.triton_poi_fused_max_pool2d_with_indices_10 --------------------------
	.section	.nv.info.triton_poi_fused_max_pool2d_with_indices_10,"",@"SHT_CUDA_INFO"
	.sectionflags	@""
	.align	4


	//----- nvinfo : EIATTR_CUDA_API_VERSION
	.align		4
        /*0000*/ 	.byte	0x04, 0x37
        /*0002*/ 	.short	(.L_9 - .L_8)
.L_8:
        /*0004*/ 	.word	0x0000007c


	//----- nvinfo : EIATTR_KPARAM_INFO
	.align		4
.L_9:
        /*0008*/ 	.byte	0x04, 0x17
        /*000a*/ 	.short	(.L_11 - .L_10)
.L_10:
        /*000c*/ 	.word	0x00000000
        /*0010*/ 	.short	0x0002
        /*0012*/ 	.short	0x0010
        /*0014*/ 	.byte	0x00, 0xf0, 0x11, 0x00


	//----- nvinfo : EIATTR_KPARAM_INFO
	.align		4
.L_11:
        /*0018*/ 	.byte	0x04, 0x17
        /*001a*/ 	.short	(.L_13 - .L_12)
.L_12:
        /*001c*/ 	.word	0x00000000
        /*0020*/ 	.short	0x0001
        /*0022*/ 	.short	0x0008
        /*0024*/ 	.byte	0x00, 0xf4, 0x21, 0x00


	//----- nvinfo : EIATTR_KPARAM_INFO
	.align		4
.L_13:
        /*0028*/ 	.byte	0x04, 0x17
        /*002a*/ 	.short	(.L_15 - .L_14)
.L_14:
        /*002c*/ 	.word	0x00000000
        /*0030*/ 	.short	0x0000
        /*0032*/ 	.short	0x0000
        /*0034*/ 	.byte	0x00, 0xf4, 0x21, 0x00


	//----- nvinfo : EIATTR_SPARSE_MMA_MASK
	.align		4
.L_15:
        /*0038*/ 	.byte	0x03, 0x50
        /*003a*/ 	.short	0x0000


	//----- nvinfo : EIATTR_MAXREG_COUNT
	.align		4
        /*003c*/ 	.byte	0x03, 0x1b
        /*003e*/ 	.short	0x00ff


	//----- nvinfo : EIATTR_EXIT_INSTR_OFFSETS
	.align		4
        /*0040*/ 	.byte	0x04, 0x1c
        /*0042*/ 	.short	(.L_17 - .L_16)


	//   ....[0]....
.L_16:
        /*0044*/ 	.word	0x000003a0


	//----- nvinfo : EIATTR_REQNTID
	.align		4
.L_17:
        /*0048*/ 	.byte	0x04, 0x10
        /*004a*/ 	.short	(.L_19 - .L_18)
.L_18:
        /*004c*/ 	.word	0x00000080
        /*0050*/ 	.word	0x00000001
        /*0054*/ 	.word	0x00000001


	//----- nvinfo : EIATTR_CBANK_PARAM_SIZE
	.align		4
.L_19:
        /*0058*/ 	.byte	0x03, 0x19
        /*005a*/ 	.short	0x0014


	//----- nvinfo : EIATTR_PARAM_CBANK
	.align		4
        /*005c*/ 	.byte	0x04, 0x0a
        /*005e*/ 	.short	(.L_21 - .L_20)
	.align		4
.L_20:
        /*0060*/ 	.word	index@(.nv.constant0.triton_poi_fused_max_pool2d_with_indices_10)
        /*0064*/ 	.short	0x0210
        /*0066*/ 	.short	0x0014


	//----- nvinfo : EIATTR_SW_WAR
	.align		4
.L_21:
        /*0068*/ 	.byte	0x04, 0x36
        /*006a*/ 	.short	(.L_23 - .L_22)
.L_22:
        /*006c*/ 	.word	0x00000008
.L_23:


//--------------------- .nv.callgraph             --------------------------
	.section	.nv.callgraph,"",@"SHT_CUDA_CALLGRAPH"
	.align	4
	.sectionentsize	8
	.align		4
        /*0000*/ 	.word	0x00000000
	.align		4
        /*0004*/ 	.word	0xffffffff
	.align		4
        /*0008*/ 	.word	0x00000000
	.align		4
        /*000c*/ 	.word	0xfffffffe
	.align		4
        /*0010*/ 	.word	0x00000000
	.align		4
        /*0014*/ 	.word	0xfffffffd
	.align		4
        /*0018*/ 	.word	0x00000000
	.align		4
        /*001c*/ 	.word	0xfffffffc


//--------------------- .text.triton_poi_fused_max_pool2d_with_indices_10 --------------------------
	.section	.text.triton_poi_fused_max_pool2d_with_indices_10,"ax",@progbits
	.align	128
        .global         triton_poi_fused_max_pool2d_with_indices_10
        .type           triton_poi_fused_max_pool2d_with_indices_10,@function
        .size           triton_poi_fused_max_pool2d_with_indices_10,(.L_x_1 - triton_poi_fused_max_pool2d_with_indices_10)
        .other          triton_poi_fused_max_pool2d_with_indices_10,@"STO_CUDA_ENTRY STV_DEFAULT"
triton_poi_fused_max_pool2d_with_indices_10:
.text.triton_poi_fused_max_pool2d_with_indices_10:
[----:B------:R-:W-:Y:S01]  /*0000*/  LDC R1, c[0x0][0x28] ;  /* 0x00000a00ff017b82 */ /* 0x000fe20000000800 */
[----:B------:R-:W1:Y:S01]  /*0010*/  S2R R0, SR_TID.X ;  /* 0x0000000000007919 */ /* 0x000e620000002100 */
[----:B------:R-:W-:Y:S01]  /*0020*/  ULDC.64 UR4, c[0x0][0x208] ;  /* 0x0000820000047ab9 */ /* 0x000fe20000000a00 */
[----:B------:R-:W-:Y:S01]  /*0030*/  ULDC.64 UR6, c[0x0][0x218] ;  /* 0x0000860000067ab9 */ /* 0x000fe20000000a00 */
[----:B------:R-:W2:Y:S01]  /*0040*/  S2R R5, SR_CTAID.X ;  /* 0x0000000000057919 */ /* 0x000ea20000002500 */
[----:B-1----:R-:W-:Y:S01]  /*0050*/  IMAD.SHL.U32 R0, R0, 0x2, RZ ;  /* 0x0000000200007824 */ /* 0x002fe200078e00ff */
[----:B--2---:R-:W-:-:S04]  /*0060*/  SHF.R.S32.HI R7, RZ, 0x17, R5 ;  /* 0x00000017ff077819 */ /* 0x004fc80000011405 */
[----:B------:R-:W-:Y:S02]  /*0070*/  LOP3.LUT R0, R0, 0xfe, RZ, 0xc0, !PT ;  /* 0x000000fe00007812 */ /* 0x000fe400078ec0ff */
[----:B------:R-:W-:-:S03]  /*0080*/  SGXT R7, R7, 0x1 ;  /* 0x000000010707781a */ /* 0x000fc60000000200 */
[----:B------:R-:W-:-:S05]  /*0090*/  IMAD R0, R5, 0x100, R0 ;  /* 0x0000010005007824 */ /* 0x000fca00078e0200 */
[----:B------:R-:W-:Y:S02]  /*00a0*/  SHF.R.S32.HI R3, RZ, 0x1f, R0 ;  /* 0x0000001fff037819 */ /* 0x000fe40000011400 */
[-C--:B------:R-:W-:Y:S02]  /*00b0*/  LEA.HI R6, R7, R0.reuse, RZ, 0xe ;  /* 0x0000000007067211 */ /* 0x080fe400078f70ff */
[----:B------:R-:W-:Y:S02]  /*00c0*/  LEA.HI R4, R3, R0, RZ, 0x9 ;  /* 0x0000000003047211 */ /* 0x000fe400078f48ff */
[----:B------:R-:W1:Y:S01]  /*00d0*/  LDC.64 R2, c[0x0][0x210] ;  /* 0x00008400ff027b82 */ /* 0x000e620000000a00 */
[----:B------:R-:W-:Y:S02]  /*00e0*/  SHF.R.S32.HI R6, RZ, 0xe, R6 ;  /* 0x0000000eff067819 */ /* 0x000fe40000011406 */
[----:B------:R-:W-:Y:S02]  /*00f0*/  SHF.R.S32.HI R5, RZ, 0x9, R4 ;  /* 0x00000009ff057819 */ /* 0x000fe40000011404 */
[----:B------:R-:W-:-:S02]  /*0100*/  LOP3.LUT R7, R4, 0xfffffe00, RZ, 0xc0, !PT ;  /* 0xfffffe0004077812 */ /* 0x000fc400078ec0ff */
[----:B------:R-:W-:-:S03]  /*0110*/  LEA.HI R4, R5, R5, RZ, 0x5 ;  /* 0x0000000505047211 */ /* 0x000fc600078f28ff */
[----:B------:R-:W-:Y:S01]  /*0120*/  IMAD.IADD R7, R0, 0x1, -R7 ;  /* 0x0000000100077824 */ /* 0x000fe200078e0a07 */
[----:B------:R-:W-:-:S03]  /*0130*/  LOP3.LUT R4, R4, 0xffffffe0, RZ, 0xc0, !PT ;  /* 0xffffffe004047812 */ /* 0x000fc600078ec0ff */
[----:B------:R-:W-:Y:S02]  /*0140*/  IMAD R7, R6, 0x4410, R7 ;  /* 0x0000441006077824 */ /* 0x000fe400078e0207 */
[----:B------:R-:W-:-:S04]  /*0150*/  IMAD.IADD R4, R5, 0x1, -R4 ;  /* 0x0000000105047824 */ /* 0x000fc800078e0a04 */
[----:B------:R-:W-:-:S04]  /*0160*/  IMAD R11, R4, 0x210, R7 ;  /* 0x00000210040b7824 */ /* 0x000fc800078e0207 */
[C---:B------:R-:W-:Y:S02]  /*0170*/  VIADD R7, R11.reuse, 0x10 ;  /* 0x000000100b077836 */ /* 0x040fe40000000000 */
[----:B-1----:R-:W-:-:S04]  /*0180*/  IMAD.WIDE R4, R11, 0x4, R2 ;  /* 0x000000040b047825 */ /* 0x002fc800078e0202 */
[--C-:B------:R-:W-:Y:S02]  /*0190*/  IMAD.WIDE R6, R7, 0x4, R2.reuse ;  /* 0x0000000407067825 */ /* 0x100fe400078e0202 */
[----:B------:R-:W2:Y:S02]  /*01a0*/  LDG.E.64 R4, desc[UR4][R4.64] ;  /* 0x0000000404047981 */ /* 0x000ea4000c1e1b00 */
[----:B------:R-:W-:Y:S02]  /*01b0*/  VIADD R9, R11, 0x210 ;  /* 0x000002100b097836 */ /* 0x000fe40000000000 */
[----:B------:R-:W2:Y:S02]  /*01c0*/  LDG.E.64 R6, desc[UR4][R6.64] ;  /* 0x0000000406067981 */ /* 0x000ea4000c1e1b00 */
[----:B------:R-:W-:-:S06]  /*01d0*/  IMAD.WIDE R8, R9, 0x4, R2 ;  /* 0x0000000409087825 */ /* 0x000fcc00078e0202 */
[----:B------:R-:W3:Y:S01]  /*01e0*/  LDG.E.64 R8, desc[UR4][R8.64] ;  /* 0x0000000408087981 */ /* 0x000ee2000c1e1b00 */
[----:B------:R-:W-:-:S04]  /*01f0*/  VIADD R11, R11, 0x220 ;  /* 0x000002200b0b7836 */ /* 0x000fc80000000000 */
[----:B------:R-:W-:-:S06]  /*0200*/  IMAD.WIDE R2, R11, 0x4, R2 ;  /* 0x000000040b027825 */ /* 0x000fcc00078e0202 */
[----:B------:R-:W4:Y:S01]  /*0210*/  LDG.E.64 R2, desc[UR4][R2.64] ;  /* 0x0000000402027981 */ /* 0x000f22000c1e1b00 */
[C---:B--2---:R-:W-:Y:S02]  /*0220*/  FSETP.GT.AND P3, PT, R6.reuse, R4, PT ;  /* 0x000000040600720b */ /* 0x044fe40003f64000 */
[----:B------:R-:W-:Y:S02]  /*0230*/  FSETP.GT.AND P0, PT, R7, R5, PT ;  /* 0x000000050700720b */ /* 0x000fe40003f04000 */
[----:B------:R-:W-:Y:S02]  /*0240*/  FSETP.NAN.AND P5, PT, R6, R6, PT ;  /* 0x000000060600720b */ /* 0x000fe40003fa8000 */
[----:B---3--:R-:W-:Y:S02]  /*0250*/  FSETP.NAN.AND P2, PT, R8, R8, PT ;  /* 0x000000080800720b */ /* 0x008fe40003f48000 */
[----:B------:R-:W-:Y:S02]  /*0260*/  FSETP.NAN.AND P1, PT, R9, R9, PT ;  /* 0x000000090900720b */ /* 0x000fe40003f28000 */
[----:B------:R-:W-:-:S03]  /*0270*/  FSETP.NAN.AND P4, PT, R7, R7, PT ;  /* 0x000000070700720b */ /* 0x000fc60003f88000 */
[----:B------:R-:W-:Y:S02]  /*0280*/  @!P3 SEL R6, R6, R4, P5 ;  /* 0x000000040606b207 */ /* 0x000fe40002800000 */
[----:B------:R-:W-:Y:S02]  /*0290*/  @!P0 SEL R7, R7, R5, P4 ;  /* 0x0000000507078207 */ /* 0x000fe40002000000 */
[----:B------:R-:W-:Y:S02]  /*02a0*/  FSETP.GEU.AND P5, PT, R6, R8, PT ;  /* 0x000000080600720b */ /* 0x000fe40003fae000 */
[----:B------:R-:W-:Y:S02]  /*02b0*/  FSETP.GEU.AND P4, PT, R7, R9, PT ;  /* 0x000000090700720b */ /* 0x000fe40003f8e000 */
[----:B------:R-:W-:Y:S02]  /*02c0*/  @!P2 SEL R8, R8, R6, !P5 ;  /* 0x000000060808a207 */ /* 0x000fe40006800000 */
[----:B------:R-:W-:-:S02]  /*02d0*/  @!P1 SEL R9, R9, R7, !P4 ;  /* 0x0000000709099207 */ /* 0x000fc40006000000 */
[----:B----4-:R-:W-:Y:S02]  /*02e0*/  FSETP.GEU.AND P1, PT, R8, R2, PT ;  /* 0x000000020800720b */ /* 0x010fe40003f2e000 */
[----:B------:R-:W-:Y:S02]  /*02f0*/  SEL R4, RZ, 0x1, !P3 ;  /* 0x00000001ff047807 */ /* 0x000fe40005800000 */
[----:B------:R-:W-:Y:S02]  /*0300*/  SEL R2, RZ, 0x1, !P0 ;  /* 0x00000001ff027807 */ /* 0x000fe40004000000 */
[----:B------:R-:W-:Y:S02]  /*0310*/  FSETP.GEU.AND P0, PT, R9, R3, PT ;  /* 0x000000030900720b */ /* 0x000fe40003f0e000 */
[----:B------:R-:W-:Y:S02]  /*0320*/  SEL R4, R4, 0x2, P5 ;  /* 0x0000000204047807 */ /* 0x000fe40002800000 */
[----:B------:R-:W-:-:S02]  /*0330*/  SEL R3, R2, 0x2, P4 ;  /* 0x0000000202037807 */ /* 0x000fc40002000000 */
[----:B------:R-:W-:Y:S02]  /*0340*/  SEL R4, R4, 0x3, P1 ;  /* 0x0000000304047807 */ /* 0x000fe40000800000 */
[----:B------:R-:W-:Y:S02]  /*0350*/  SEL R5, R3, 0x3, P0 ;  /* 0x0000000303057807 */ /* 0x000fe40000000000 */
[----:B------:R-:W-:-:S03]  /*0360*/  IADD3 R2, P2, R0, UR6, RZ ;  /* 0x0000000600027c10 */ /* 0x000fc6000ff5e0ff */
[----:B------:R-:W-:Y:S01]  /*0370*/  IMAD R5, R5, 0x100, R4 ;  /* 0x0000010005057824 */ /* 0x000fe200078e0204 */
[----:B------:R-:W-:-:S05]  /*0380*/  LEA.HI.X.SX32 R3, R0, UR7, 0x1, P2 ;  /* 0x0000000700037c11 */ /* 0x000fca00090f0eff */
[----:B------:R-:W-:Y:S01]  /*0390*/  STG.E.U16 desc[UR4][R2.64], R5 ;  /* 0x0000000502007986 */ /* 0x000fe2000c101504 */
[----:B------:R-:W-:Y:S05]  /*03a0*/  EXIT ;  /* 0x000000000000794d */ /* 0x000fea0003800000 */
.L_x_0:
[----:B------:R-:W-:-:S00]  /*03b0*/  BRA `(.L_x_0) ;  /* 0xfffffffc00fc7947 */ /* 0x000fc0000383ffff */
[----:B------:R-:W-:-:S00]  /*03c0*/  NOP ;  /* 0x0000000000007918 */ /* 0x000fc00000000000 */
        /* <DEDUP_REMOVED lines=11> */
.L_x_1:


//--------------------- .nv.constant0.triton_poi_fused_max_pool2d_with_indices_10 --------------------------
	.section	.nv.constant0.triton_poi_fused_max_pool2d_with_indices_10,"a",@progbits
	.sectionflags	@""
	.align	4
.nv.constant0.triton_poi_fused_max_pool2d_with_indices_10:
	.zero		548
